	.headerflags	@"EF_CUDA_TEXMODE_UNIFIED EF_CUDA_64BIT_ADDRESS EF_CUDA_SM89 EF_CUDA_VIRTUAL_SM(EF_CUDA_SM89)"
	.elftype	@"ET_EXEC"


//--------------------- .nv.info                  --------------------------
	.section	.nv.info,"",@"SHT_CUDA_INFO"
	.align	4


	//----- nvinfo : EIATTR_REGCOUNT
	.align		4
        /*0000*/ 	.byte	0x04, 0x2f
        /*0002*/ 	.short	(.L_2 - .L_1)
	.align		4
.L_1:
        /*0004*/ 	.word	index@(triton__0d1d2de3de)
        /*0008*/ 	.word	0x00000012


	//----- nvinfo : EIATTR_MAX_STACK_SIZE
	.align		4
.L_2:
        /*000c*/ 	.byte	0x04, 0x23
        /*000e*/ 	.short	(.L_4 - .L_3)
	.align		4
.L_3:
        /*0010*/ 	.word	index@(triton__0d1d2de3de)
        /*0014*/ 	.word	0x00000000


	//----- nvinfo : EIATTR_MIN_STACK_SIZE
	.align		4
.L_4:
        /*0018*/ 	.byte	0x04, 0x12
        /*001a*/ 	.short	(.L_6 - .L_5)
	.align		4
.L_5:
        /*001c*/ 	.word	index@(triton__0d1d2de3de)
        /*0020*/ 	.word	0x00000000


	//----- nvinfo : EIATTR_FRAME_SIZE
	.align		4
.L_6:
        /*0024*/ 	.byte	0x04, 0x11
        /*0026*/ 	.short	(.L_8 - .L_7)
	.align		4
.L_7:
        /*0028*/ 	.word	index@(triton__0d1d2de3de)
        /*002c*/ 	.word	0x00000000
.L_8:


//--------------------- .nv.info.triton__0d1d2de3de --------------------------
	.section	.nv.info.triton__0d1d2de3de,"",@"SHT_CUDA_INFO"
	.align	4


	//----- nvinfo : EIATTR_CUDA_API_VERSION
	.align		4
        /*0000*/ 	.byte	0x04, 0x37
        /*0002*/ 	.short	(.L_10 - .L_9)
.L_9:
        /*0004*/ 	.word	0x0000007b


	//----- nvinfo : EIATTR_PARAM_CBANK
	.align		4
.L_10:
        /*0008*/ 	.byte	0x04, 0x0a
        /*000a*/ 	.short	(.L_12 - .L_11)
	.align		4
.L_11:
        /*000c*/ 	.word	index@(.nv.constant0.triton__0d1d2de3de)
        /*0010*/ 	.short	0x0160
        /*0012*/ 	.short	0x0018


	//----- nvinfo : EIATTR_CBANK_PARAM_SIZE
	.align		4
.L_12:
        /*0014*/ 	.byte	0x03, 0x19
        /*0016*/ 	.short	0x0018


	//----- nvinfo : EIATTR_KPARAM_INFO
	.align		4
        /*0018*/ 	.byte	0x04, 0x17
        /*001a*/ 	.short	(.L_14 - .L_13)
.L_13:
        /*001c*/ 	.word	0x00000000
        /*0020*/ 	.short	0x0003
        /*0022*/ 	.short	0x0014
        /*0024*/ 	.byte	0x00, 0xf0, 0x11, 0x00


	//----- nvinfo : EIATTR_KPARAM_INFO
	.align		4
.L_14:
        /*0028*/ 	.byte	0x04, 0x17
        /*002a*/ 	.short	(.L_16 - .L_15)
.L_15:
        /*002c*/ 	.word	0x00000000
        /*0030*/ 	.short	0x0002
        /*0032*/ 	.short	0x0010
        /*0034*/ 	.byte	0x00, 0xf0, 0x11, 0x00


	//----- nvinfo : EIATTR_KPARAM_INFO
	.align		4
.L_16:
        /*0038*/ 	.byte	0x04, 0x17
        /*003a*/ 	.short	(.L_18 - .L_17)
.L_17:
        /*003c*/ 	.word	0x00000000
        /*0040*/ 	.short	0x0001
        /*0042*/ 	.short	0x0008
        /*0044*/ 	.byte	0x00, 0xf0, 0x21, 0x00


	//----- nvinfo : EIATTR_KPARAM_INFO
	.align		4
.L_18:
        /*0048*/ 	.byte	0x04, 0x17
        /*004a*/ 	.short	(.L_20 - .L_19)
.L_19:
        /*004c*/ 	.word	0x00000000
        /*0050*/ 	.short	0x0000
        /*0052*/ 	.short	0x0000
        /*0054*/ 	.byte	0x00, 0xf0, 0x21, 0x00


	//----- nvinfo : EIATTR_MAXREG_COUNT
	.align		4
.L_20:
        /*0058*/ 	.byte	0x03, 0x1b
        /*005a*/ 	.short	0x00ff


	//----- nvinfo : EIATTR_COOP_GROUP_MASK_REGIDS
	.align		4
        /*005c*/ 	.byte	0x04, 0x29
        /*005e*/ 	.short	(.L_22 - .L_21)


	//   ....[0]....
.L_21:
        /*0060*/ 	.word	0xffffffff


	//   ....[1]....
        /*0064*/ 	.word	0xffffffff


	//   ....[2]....
        /*0068*/ 	.word	0xffffffff


	//   ....[3]....
        /*006c*/ 	.word	0xffffffff


	//   ....[4]....
        /*0070*/ 	.word	0xffffffff


	//   ....[5]....
        /*0074*/ 	.word	0xffffffff


	//   ....[6]....
        /*0078*/ 	.word	0xffffffff


	//   ....[7]....
        /*007c*/ 	.word	0xffffffff


	//   ....[8]....
        /*0080*/ 	.word	0xffffffff


	//   ....[9]....
        /*0084*/ 	.word	0xffffffff


	//   ....[10]....
        /*0088*/ 	.word	0xffffffff


	//   ....[11]....
        /*008c*/ 	.word	0xffffffff


	//   ....[12]....
        /*0090*/ 	.word	0xffffffff


	//   ....[13]....
        /*0094*/ 	.word	0xffffffff


	//   ....[14]....
        /*0098*/ 	.word	0xffffffff


	//   ....[15]....
        /*009c*/ 	.word	0xffffffff


	//----- nvinfo : EIATTR_COOP_GROUP_INSTR_OFFSETS
	.align		4
.L_22:
        /*00a0*/ 	.byte	0x04, 0x28
        /*00a2*/ 	.short	(.L_24 - .L_23)


	//   ....[0]....
.L_23:
        /*00a4*/ 	.word	0x00000900


	//   ....[1]....
        /*00a8*/ 	.word	0x00000940


	//   ....[2]....
        /*00ac*/ 	.word	0x00000980


	//   ....[3]....
        /*00b0*/ 	.word	0x000009c0


	//   ....[4]....
        /*00b4*/ 	.word	0x00000a10


	//   ....[5]....
        /*00b8*/ 	.word	0x00000a90


	//   ....[6]....
        /*00bc*/ 	.word	0x00000af0


	//   ....[7]....
        /*00c0*/ 	.word	0x00000b40


	//   ....[8]....
        /*00c4*/ 	.word	0x00000d80


	//   ....[9]....
        /*00c8*/ 	.word	0x00000da0


	//   ....[10]....
        /*00cc*/ 	.word	0x00000dc0


	//   ....[11]....
        /*00d0*/ 	.word	0x00000de0


	//   ....[12]....
        /*00d4*/ 	.word	0x00000e00


	//   ....[13]....
        /*00d8*/ 	.word	0x00000e50


	//   ....[14]....
        /*00dc*/ 	.word	0x00000e70


	//   ....[15]....
        /*00e0*/ 	.word	0x00000e90


	//----- nvinfo : EIATTR_EXIT_INSTR_OFFSETS
	.align		4
.L_24:
        /*00e4*/ 	.byte	0x04, 0x1c
        /*00e6*/ 	.short	(.L_26 - .L_25)


	//   ....[0]....
.L_25:
        /*00e8*/ 	.word	0x00001050


	//----- nvinfo : EIATTR_MAX_THREADS
	.align		4
.L_26:
        /*00ec*/ 	.byte	0x04, 0x05
        /*00ee*/ 	.short	(.L_28 - .L_27)
.L_27:
        /*00f0*/ 	.word	0x00000100
        /*00f4*/ 	.word	0x00000001
        /*00f8*/ 	.word	0x00000001


	//----- nvinfo : EIATTR_CRS_STACK_SIZE
	.align		4
.L_28:
        /*00fc*/ 	.byte	0x04, 0x1e
        /*00fe*/ 	.short	(.L_30 - .L_29)
.L_29:
        /*0100*/ 	.word	0x00000000
.L_30:


//--------------------- .nv.rel.action            --------------------------
	.section	.nv.rel.action,"",@"SHT_CUDA_RELOCINFO"
	.align	8
	.sectionentsize	8
        /*0000*/ 	.byte	0x73, 0x00, 0x00, 0x00, 0x00, 0x00, 0x00, 0x00, 0x00, 0x00, 0x00, 0x11, 0x25, 0x00, 0x05, 0x36


//--------------------- .nv.constant0.triton__0d1d2de3de --------------------------
	.section	.nv.constant0.triton__0d1d2de3de,"a",@progbits
	.align	4
.nv.constant0.triton__0d1d2de3de:
	.zero		376


//--------------------- .text.triton__0d1d2de3de  --------------------------
	.section	.text.triton__0d1d2de3de,"ax",@progbits
	.sectionflags	@"SHF_BARRIERS=1"
	.sectioninfo	@"SHI_REGISTERS=18"
	.align	128
        .global         triton__0d1d2de3de
        .type           triton__0d1d2de3de,@function
        .size           triton__0d1d2de3de,(.L_x_13 - triton__0d1d2de3de)
        .other          triton__0d1d2de3de,@"STO_CUDA_ENTRY STV_DEFAULT"
triton__0d1d2de3de:
.text.triton__0d1d2de3de:
[----:B------:R-:W-:-:S02]  /*0000*/  MOV R1, c[0x0][0x28] ;  /* 0x00000a0000017a02 */ /* 0x000fc40000000f00 */
[----:B------:R-:W0:Y:S01]  /*0010*/  S2R R3, SR_TID.X ;  /* 0x0000000000037919 */ /* 0x000e220000002100 */
[----:B------:R-:W-:Y:S01]  /*0020*/  MOV R7, 0x2 ;  /* 0x0000000200077802 */ /* 0x000fe20000000f00 */
[----:B------:R-:W-:Y:S02]  /*0030*/  ULDC.64 UR4, c[0x0][0x118] ;  /* 0x0000460000047ab9 */ /* 0x000fe40000000a00 */
[----:B------:R-:W1:Y:S01]  /*0040*/  S2R R4, SR_CTAID.X ;  /* 0x0000000000047919 */ /* 0x000e620000002500 */
[----:B0-----:R-:W-:-:S04]  /*0050*/  SHF.L.U32 R5, R3, 0x2, RZ ;  /* 0x0000000203057819 */ /* 0x001fc800000006ff */
[----:B------:R-:W-:-:S04]  /*0060*/  LOP3.LUT R5, R5, 0x3fc, RZ, 0xc0, !PT ;  /* 0x000003fc05057812 */ /* 0x000fc800078ec0ff */
[----:B-1----:R-:W-:-:S05]  /*0070*/  LEA R2, R4, R5, 0xa ;  /* 0x0000000504027211 */ /* 0x002fca00078e50ff */
[----:B------:R-:W-:-:S06]  /*0080*/  IMAD.WIDE R6, R2, R7, c[0x0][0x160] ;  /* 0x0000580002067625 */ /* 0x000fcc00078e0207 */
[----:B------:R-:W2:Y:S01]  /*0090*/  LDG.E.64 R6, [R6.64] ;  /* 0x0000000406067981 */ /* 0x000ea2000c1e1b00 */
[----:B------:R-:W-:Y:S01]  /*00a0*/  BSSY B0, `(.L_x_0) ;  /* 0x0000022000007945 */ /* 0x000fe20003800000 */
[----:B--2---:R-:W-:Y:S01]  /*00b0*/  IMAD.U32 R0, R6, 0x10000, RZ ;  /* 0x0001000006007824 */ /* 0x004fe200078e00ff */
[C---:B------:R-:W-:Y:S02]  /*00c0*/  PRMT R8, R7.reuse, 0x7632, R8 ;  /* 0x0000763207087816 */ /* 0x040fe40000000008 */
[----:B------:R-:W-:Y:S01]  /*00d0*/  SHF.L.U32 R9, R7, 0x10, RZ ;  /* 0x0000001007097819 */ /* 0x000fe200000006ff */
[----:B------:R-:W-:Y:S01]  /*00e0*/  FMUL R0, R0, 0.0625 ;  /* 0x3d80000000007820 */ /* 0x000fe20000400000 */
[----:B------:R-:W-:-:S03]  /*00f0*/  SHF.L.U32 R8, R8, 0x10, RZ ;  /* 0x0000001008087819 */ /* 0x000fc600000006ff */
[----:B------:R-:W-:Y:S01]  /*0100*/  FMUL R10, R0, 0.019999999552965164185 ;  /* 0x3ca3d70a000a7820 */ /* 0x000fe20000400000 */
[----:B------:R-:W-:Y:S01]  /*0110*/  PRMT R0, R6, 0x7632, R0 ;  /* 0x0000763206007816 */ /* 0x000fe20000000000 */
[----:B------:R-:W-:Y:S01]  /*0120*/  FMUL R6, R9, 0.0625 ;  /* 0x3d80000009067820 */ /* 0x000fe20000400000 */
[----:B------:R-:W-:Y:S01]  /*0130*/  FMUL R8, R8, 0.0625 ;  /* 0x3d80000008087820 */ /* 0x000fe20000400000 */
[----:B------:R-:W-:Y:S01]  /*0140*/  FADD.FTZ R11, |R10|, -RZ ;  /* 0x800000ff0a0b7221 */ /* 0x000fe20000010200 */
[----:B------:R-:W-:Y:S01]  /*0150*/  SHF.L.U32 R0, R0, 0x10, RZ ;  /* 0x0000001000007819 */ /* 0x000fe200000006ff */
[----:B------:R-:W-:-:S03]  /*0160*/  FMUL R6, R6, 0.019999999552965164185 ;  /* 0x3ca3d70a06067820 */ /* 0x000fc60000400000 */
[----:B------:R-:W-:Y:S01]  /*0170*/  FSETP.GE.AND P0, PT, R11, 0.60000002384185791016, PT ;  /* 0x3f19999a0b00780b */ /* 0x000fe20003f06000 */
[----:B------:R-:W-:-:S04]  /*0180*/  FMUL R0, R0, 0.0625 ;  /* 0x3d80000000007820 */ /* 0x000fc80000400000 */
[----:B------:R-:W-:-:S08]  /*0190*/  FMUL R9, R0, 0.019999999552965164185 ;  /* 0x3ca3d70a00097820 */ /* 0x000fd00000400000 */
[----:B------:R-:W-:Y:S05]  /*01a0*/  @!P0 BRA `(.L_x_1) ;  /* 0x000000a000008947 */ /* 0x000fea0003800000 */
[C---:B------:R-:W-:Y:S01]  /*01b0*/  FMUL R0, R11.reuse, 2.8853900432586669922 ;  /* 0x4038aa3b0b007820 */ /* 0x040fe20000400000 */
[----:B------:R-:W-:Y:S01]  /*01c0*/  IMAD.MOV.U32 R7, RZ, RZ, 0x3f800000 ;  /* 0x3f800000ff077424 */ /* 0x000fe200078e00ff */
[----:B------:R-:W-:-:S04]  /*01d0*/  FSETP.GE.AND P0, PT, R11, 9.010913848876953125, PT ;  /* 0x41102cb40b00780b */ /* 0x000fc80003f06000 */
[----:B------:R-:W0:Y:S02]  /*01e0*/  MUFU.EX2 R0, R0 ;  /* 0x0000000000007308 */ /* 0x000e240000000800 */
[----:B0-----:R-:W-:-:S06]  /*01f0*/  FADD R12, R0, 1 ;  /* 0x3f800000000c7421 */ /* 0x001fcc0000000000 */
[----:B------:R-:W0:Y:S02]  /*0200*/  MUFU.RCP R12, R12 ;  /* 0x0000000c000c7308 */ /* 0x000e240000001000 */
[----:B0-----:R-:W-:-:S05]  /*0210*/  FFMA.FTZ R7, R12, -2, R7 ;  /* 0xc00000000c077823 */ /* 0x001fca0000010007 */
[----:B------:R-:W-:-:S04]  /*0220*/  FSEL R7, R7, 1, !P0 ;  /* 0x3f80000007077808 */ /* 0x000fc80004000000 */
[----:B------:R-:W-:Y:S01]  /*0230*/  LOP3.LUT R7, R7, 0x80000000, R10, 0xf8, !PT ;  /* 0x8000000007077812 */ /* 0x000fe200078ef80a */
[----:B------:R-:W-:Y:S05]  /*0240*/  BRA `(.L_x_2) ;  /* 0x0000007000007947 */ /* 0x000fea0003800000 */
.L_x_1:
[----:B------:R-:W-:Y:S01]  /*0250*/  MOV R0, 0x3c80f082 ;  /* 0x3c80f08200007802 */ /* 0x000fe20000000f00 */
[----:B------:R-:W-:-:S04]  /*0260*/  FMUL R7, R10, R10 ;  /* 0x0000000a0a077220 */ /* 0x000fc80000400000 */
[----:B------:R-:W-:-:S04]  /*0270*/  FFMA.FTZ R0, R7, R0, -0.052303962409496307373 ;  /* 0xbd563cae07007423 */ /* 0x000fc80000010000 */
[----:B------:R-:W-:-:S04]  /*0280*/  FFMA.FTZ R0, R7, R0, 0.1331529766321182251 ;  /* 0x3e08594107007423 */ /* 0x000fc80000010000 */
[----:B------:R-:W-:-:S04]  /*0290*/  FFMA.FTZ R0, R7, R0, -0.33332768082618713379 ;  /* 0xbeaaa9ed07007423 */ /* 0x000fc80000010000 */
[----:B------:R-:W-:-:S04]  /*02a0*/  FFMA.FTZ R7, R7, R0, RZ ;  /* 0x0000000007077223 */ /* 0x000fc800000100ff */
[----:B------:R-:W-:-:S02]  /*02b0*/  FFMA.FTZ R7, R10, R7, R10 ;  /* 0x000000070a077223 */ /* 0x000fc4000001000a */
.L_x_2:
[----:B------:R-:W-:Y:S05]  /*02c0*/  BSYNC B0 ;  /* 0x0000000000007941 */ /* 0x000fea0003800000 */
.L_x_0:
[----:B------:R-:W-:Y:S01]  /*02d0*/  FADD.FTZ R12, |R9|, -RZ ;  /* 0x800000ff090c7221 */ /* 0x000fe20000010200 */
[----:B------:R-:W-:Y:S01]  /*02e0*/  BSSY B0, `(.L_x_3) ;  /* 0x0000015000007945 */ /* 0x000fe20003800000 */
[----:B------:R-:W-:-:S03]  /*02f0*/  FMUL R8, R8, 0.019999999552965164185 ;  /* 0x3ca3d70a08087820 */ /* 0x000fc60000400000 */
[----:B------:R-:W-:-:S13]  /*0300*/  FSETP.GE.AND P0, PT, R12, 0.60000002384185791016, PT ;  /* 0x3f19999a0c00780b */ /* 0x000fda0003f06000 */
[----:B------:R-:W-:Y:S05]  /*0310*/  @!P0 BRA `(.L_x_4) ;  /* 0x000000a000008947 */ /* 0x000fea0003800000 */
[C---:B------:R-:W-:Y:S01]  /*0320*/  FMUL R0, R12.reuse, 2.8853900432586669922 ;  /* 0x4038aa3b0c007820 */ /* 0x040fe20000400000 */
[----:B------:R-:W-:Y:S02]  /*0330*/  MOV R11, 0x3f800000 ;  /* 0x3f800000000b7802 */ /* 0x000fe40000000f00 */
[----:B------:R-:W-:-:S03]  /*0340*/  FSETP.GE.AND P0, PT, R12, 9.010913848876953125, PT ;  /* 0x41102cb40c00780b */ /* 0x000fc60003f06000 */
[----:B------:R-:W0:Y:S02]  /*0350*/  MUFU.EX2 R0, R0 ;  /* 0x0000000000007308 */ /* 0x000e240000000800 */
[----:B0-----:R-:W-:-:S06]  /*0360*/  FADD R10, R0, 1 ;  /* 0x3f800000000a7421 */ /* 0x001fcc0000000000 */
[----:B------:R-:W0:Y:S02]  /*0370*/  MUFU.RCP R10, R10 ;  /* 0x0000000a000a7308 */ /* 0x000e240000001000 */
[----:B0-----:R-:W-:-:S05]  /*0380*/  FFMA.FTZ R11, R10, -2, R11 ;  /* 0xc00000000a0b7823 */ /* 0x001fca000001000b */
[----:B------:R-:W-:-:S04]  /*0390*/  FSEL R12, R11, 1, !P0 ;  /* 0x3f8000000b0c7808 */ /* 0x000fc80004000000 */
[----:B------:R-:W-:Y:S01]  /*03a0*/  LOP3.LUT R9, R12, 0x80000000, R9, 0xf8, !PT ;  /* 0x800000000c097812 */ /* 0x000fe200078ef809 */
[----:B------:R-:W-:Y:S05]  /*03b0*/  BRA `(.L_x_5) ;  /* 0x0000007000007947 */ /* 0x000fea0003800000 */
.L_x_4:
[----:B------:R-:W-:Y:S01]  /*03c0*/  MOV R0, 0x3c80f082 ;  /* 0x3c80f08200007802 */ /* 0x000fe20000000f00 */
[----:B------:R-:W-:-:S04]  /*03d0*/  FMUL R11, R9, R9 ;  /* 0x00000009090b7220 */ /* 0x000fc80000400000 */
[----:B------:R-:W-:-:S04]  /*03e0*/  FFMA.FTZ R0, R11, R0, -0.052303962409496307373 ;  /* 0xbd563cae0b007423 */ /* 0x000fc80000010000 */
[----:B------:R-:W-:-:S04]  /*03f0*/  FFMA.FTZ R0, R11, R0, 0.1331529766321182251 ;  /* 0x3e0859410b007423 */ /* 0x000fc80000010000 */
[----:B------:R-:W-:-:S04]  /*0400*/  FFMA.FTZ R0, R11, R0, -0.33332768082618713379 ;  /* 0xbeaaa9ed0b007423 */ /* 0x000fc80000010000 */
[----:B------:R-:W-:-:S04]  /*0410*/  FFMA.FTZ R0, R11, R0, RZ ;  /* 0x000000000b007223 */ /* 0x000fc800000100ff */
[----:B------:R-:W-:-:S02]  /*0420*/  FFMA.FTZ R9, R9, R0, R9 ;  /* 0x0000000009097223 */ /* 0x000fc40000010009 */
.L_x_5:
[----:B------:R-:W-:Y:S05]  /*0430*/  BSYNC B0 ;  /* 0x0000000000007941 */ /* 0x000fea0003800000 */
.L_x_3:
[----:B------:R-:W-:Y:S01]  /*0440*/  FADD.FTZ R12, |R6|, -RZ ;  /* 0x800000ff060c7221 */ /* 0x000fe20000010200 */
[----:B------:R-:W-:Y:S04]  /*0450*/  BSSY B0, `(.L_x_6) ;  /* 0x0000014000007945 */ /* 0x000fe80003800000 */
[----:B------:R-:W-:-:S13]  /*0460*/  FSETP.GE.AND P0, PT, R12, 0.60000002384185791016, PT ;  /* 0x3f19999a0c00780b */ /* 0x000fda0003f06000 */
        /* <DEDUP_REMOVED lines=11> */
.L_x_7:
[----:B------:R-:W-:Y:S01]  /*0520*/  MOV R0, 0x3c80f082 ;  /* 0x3c80f08200007802 */ /* 0x000fe20000000f00 */
[----:B------:R-:W-:-:S04]  /*0530*/  FMUL R11, R6, R6 ;  /* 0x00000006060b7220 */ /* 0x000fc80000400000 */
[----:B------:R-:W-:-:S04]  /*0540*/  FFMA.FTZ R0, R11, R0, -0.052303962409496307373 ;  /* 0xbd563cae0b007423 */ /* 0x000fc80000010000 */
[----:B------:R-:W-:-:S04]  /*0550*/  FFMA.FTZ R0, R11, R0, 0.1331529766321182251 ;  /* 0x3e0859410b007423 */ /* 0x000fc80000010000 */
[----:B------:R-:W-:-:S04]  /*0560*/  FFMA.FTZ R0, R11, R0, -0.33332768082618713379 ;  /* 0xbeaaa9ed0b007423 */ /* 0x000fc80000010000 */
[----:B------:R-:W-:-:S04]  /*0570*/  FFMA.FTZ R11, R11, R0, RZ ;  /* 0x000000000b0b7223 */ /* 0x000fc800000100ff */
[----:B------:R-:W-:-:S02]  /*0580*/  FFMA.FTZ R6, R6, R11, R6 ;  /* 0x0000000b06067223 */ /* 0x000fc40000010006 */
.L_x_8:
[----:B------:R-:W-:Y:S05]  /*0590*/  BSYNC B0 ;  /* 0x0000000000007941 */ /* 0x000fea0003800000 */
.L_x_6:
[----:B------:R-:W-:Y:S01]  /*05a0*/  FADD.FTZ R14, |R8|, -RZ ;  /* 0x800000ff080e7221 */ /* 0x000fe20000010200 */
[----:B------:R-:W-:Y:S01]  /*05b0*/  BSSY B0, `(.L_x_9) ;  /* 0x0000015000007945 */ /* 0x000fe20003800000 */
[----:B------:R-:W-:-:S03]  /*05c0*/  SHF.R.S32.HI R11, RZ, 0x1f, R2 ;  /* 0x0000001fff0b7819 */ /* 0x000fc60000011402 */
        /* <DEDUP_REMOVED lines=12> */
.L_x_10:
[----:B------:R-:W-:Y:S01]  /*0690*/  MOV R0, 0x3c80f082 ;  /* 0x3c80f08200007802 */ /* 0x000fe20000000f00 */
[----:B------:R-:W-:-:S04]  /*06a0*/  FMUL R13, R8, R8 ;  /* 0x00000008080d7220 */ /* 0x000fc80000400000 */
[----:B------:R-:W-:-:S04]  /*06b0*/  FFMA.FTZ R0, R13, R0, -0.052303962409496307373 ;  /* 0xbd563cae0d007423 */ /* 0x000fc80000010000 */
[----:B------:R-:W-:-:S04]  /*06c0*/  FFMA.FTZ R0, R13, R0, 0.1331529766321182251 ;  /* 0x3e0859410d007423 */ /* 0x000fc80000010000 */
[----:B------:R-:W-:-:S04]  /*06d0*/  FFMA.FTZ R0, R13, R0, -0.33332768082618713379 ;  /* 0xbeaaa9ed0d007423 */ /* 0x000fc80000010000 */
[----:B------:R-:W-:-:S04]  /*06e0*/  FFMA.FTZ R13, R13, R0, RZ ;  /* 0x000000000d0d7223 */ /* 0x000fc800000100ff */
[----:B------:R-:W-:-:S02]  /*06f0*/  FFMA.FTZ R8, R8, R13, R8 ;  /* 0x0000000d08087223 */ /* 0x000fc40000010008 */
.L_x_11:
[----:B------:R-:W-:Y:S05]  /*0700*/  BSYNC B0 ;  /* 0x0000000000007941 */ /* 0x000fea0003800000 */
.L_x_9:
[----:B------:R-:W-:-:S04]  /*0710*/  SHF.R.S32.HI R13, RZ, 0x1f, R4 ;  /* 0x0000001fff0d7819 */ /* 0x000fc80000011404 */
[----:B------:R-:W-:-:S04]  /*0720*/  LEA.HI R13, R13, R4, RZ, 0xa ;  /* 0x000000040d0d7211 */ /* 0x000fc800078f50ff */
[----:B------:R-:W-:-:S04]  /*0730*/  LOP3.LUT R13, R13, 0xfffffc00, RZ, 0xc0, !PT ;  /* 0xfffffc000d0d7812 */ /* 0x000fc800078ec0ff */
[----:B------:R-:W-:Y:S02]  /*0740*/  IADD3 R4, -R13, R4, RZ ;  /* 0x000000040d047210 */ /* 0x000fe40007ffe1ff */
[C---:B------:R-:W-:Y:S02]  /*0750*/  LOP3.LUT R13, R5.reuse, 0x1, RZ, 0xfc, !PT ;  /* 0x00000001050d7812 */ /* 0x040fe400078efcff */
[-C--:B------:R-:W-:Y:S02]  /*0760*/  ISETP.GT.AND P0, PT, R5, R4.reuse, PT ;  /* 0x000000040500720c */ /* 0x080fe40003f04270 */
[----:B------:R-:W-:Y:S02]  /*0770*/  ISETP.GT.AND P1, PT, R13, R4, PT ;  /* 0x000000040d00720c */ /* 0x000fe40003f24270 */
[----:B------:R-:W-:Y:S02]  /*0780*/  FSEL R10, RZ, -INF , !P0 ;  /* 0xff800000ff0a7808 */ /* 0x000fe40004000000 */
[----:B------:R-:W-:-:S03]  /*0790*/  FSEL R12, RZ, -INF , !P1 ;  /* 0xff800000ff0c7808 */ /* 0x000fc60004800000 */
[----:B------:R-:W-:Y:S01]  /*07a0*/  FFMA R10, R7, 50, R10 ;  /* 0x42480000070a7823 */ /* 0x000fe2000000000a */
[----:B------:R-:W-:Y:S01]  /*07b0*/  LOP3.LUT R7, R5, 0x2, RZ, 0xfc, !PT ;  /* 0x0000000205077812 */ /* 0x000fe200078efcff */
[----:B------:R-:W-:Y:S01]  /*07c0*/  FFMA R13, R9, 50, R12 ;  /* 0x42480000090d7823 */ /* 0x000fe2000000000c */
[----:B------:R-:W-:Y:S02]  /*07d0*/  LOP3.LUT R5, R5, 0x3, RZ, 0xfc, !PT ;  /* 0x0000000305057812 */ /* 0x000fe400078efcff */
[C---:B------:R-:W-:Y:S02]  /*07e0*/  FSETP.NAN.AND P1, PT, R10.reuse, R10, PT ;  /* 0x0000000a0a00720b */ /* 0x040fe40003f28000 */
[----:B------:R-:W-:-:S04]  /*07f0*/  FSETP.GT.AND P0, PT, R10, R13, PT ;  /* 0x0000000d0a00720b */ /* 0x000fc80003f04000 */
[C---:B------:R-:W-:Y:S02]  /*0800*/  FSEL R9, R10.reuse, R13, P0 ;  /* 0x0000000d0a097208 */ /* 0x040fe40000000000 */
[-C--:B------:R-:W-:Y:S02]  /*0810*/  ISETP.GT.AND P0, PT, R7, R4.reuse, PT ;  /* 0x000000040700720c */ /* 0x080fe40003f04270 */
[----:B------:R-:W-:Y:S02]  /*0820*/  FSEL R9, R10, R9, P1 ;  /* 0x000000090a097208 */ /* 0x000fe40000800000 */
[----:B------:R-:W-:Y:S02]  /*0830*/  FSEL R7, RZ, -INF , !P0 ;  /* 0xff800000ff077808 */ /* 0x000fe40004000000 */
[----:B------:R-:W-:Y:S02]  /*0840*/  FSETP.NAN.AND P2, PT, R9, R9, PT ;  /* 0x000000090900720b */ /* 0x000fe40003f48000 */
[----:B------:R-:W-:Y:S01]  /*0850*/  ISETP.GT.AND P0, PT, R5, R4, PT ;  /* 0x000000040500720c */ /* 0x000fe20003f04270 */
[----:B------:R-:W-:-:S03]  /*0860*/  FFMA R12, R6, 50, R7 ;  /* 0x42480000060c7823 */ /* 0x000fc60000000007 */
[----:B------:R-:W-:Y:S02]  /*0870*/  FSEL R5, RZ, -INF , !P0 ;  /* 0xff800000ff057808 */ /* 0x000fe40004000000 */
[----:B------:R-:W-:-:S03]  /*0880*/  FSETP.GT.AND P1, PT, R9, R12, PT ;  /* 0x0000000c0900720b */ /* 0x000fc60003f24000 */
[----:B------:R-:W-:Y:S01]  /*0890*/  FFMA R14, R8, 50, R5 ;  /* 0x42480000080e7823 */ /* 0x000fe20000000005 */
[----:B------:R-:W-:Y:S02]  /*08a0*/  SHF.R.U32.HI R5, RZ, 0x3, R3 ;  /* 0x00000003ff057819 */ /* 0x000fe40000011603 */
[----:B------:R-:W-:-:S04]  /*08b0*/  @!P2 FSEL R9, R9, R12, P1 ;  /* 0x0000000c0909a208 */ /* 0x000fc80000800000 */
[C---:B------:R-:W-:Y:S02]  /*08c0*/  FSETP.NAN.AND P1, PT, R9.reuse, R9, PT ;  /* 0x000000090900720b */ /* 0x040fe40003f28000 */
[----:B------:R-:W-:-:S11]  /*08d0*/  FSETP.GT.AND P0, PT, R9, R14, PT ;  /* 0x0000000e0900720b */ /* 0x000fd60003f04000 */
[----:B------:R-:W-:-:S04]  /*08e0*/  @!P1 FSEL R9, R9, R14, P0 ;  /* 0x0000000e09099208 */ /* 0x000fc80000000000 */
[C---:B------:R-:W-:Y:S01]  /*08f0*/  FSETP.NAN.AND P1, PT, R9.reuse, R9, PT ;  /* 0x000000090900720b */ /* 0x040fe20003f28000 */
[----:B------:R-:W0:Y:S02]  /*0900*/  SHFL.BFLY PT, R4, R9, 0x10, 0x1f ;  /* 0x0e001f0009047f89 */ /* 0x000e2400000e0000 */
[----:B0-----:R-:W-:-:S13]  /*0910*/  FSETP.GT.AND P0, PT, R9, R4, PT ;  /* 0x000000040900720b */ /* 0x001fda0003f04000 */
        /* <DEDUP_REMOVED lines=12> */
[----:B------:R-:W-:Y:S02]  /*09e0*/  @!P0 FSEL R9, R9, R4, P1 ;  /* 0x0000000409098208 */ /* 0x000fe40000800000 */
[----:B------:R-:W-:Y:S02]  /*09f0*/  LOP3.LUT P1, RZ, R3, 0x1f, RZ, 0xc0, !PT ;  /* 0x0000001f03ff7812 */ /* 0x000fe4000782c0ff */
[C---:B------:R-:W-:Y:S01]  /*0a00*/  FSETP.NAN.AND P2, PT, R9.reuse, R9, PT ;  /* 0x000000090900720b */ /* 0x040fe20003f48000 */
[----:B------:R-:W0:Y:S02]  /*0a10*/  SHFL.BFLY PT, R4, R9, 0x1, 0x1f ;  /* 0x0c201f0009047f89 */ /* 0x000e2400000e0000 */
[----:B0-----:R-:W-:-:S13]  /*0a20*/  FSETP.GT.AND P0, PT, R9, R4, PT ;  /* 0x000000040900720b */ /* 0x001fda0003f04000 */
[----:B------:R-:W-:Y:S02]  /*0a30*/  @!P0 FSEL R9, R9, R4, P2 ;  /* 0x0000000409098208 */ /* 0x000fe40001000000 */
[----:B------:R-:W-:Y:S02]  /*0a40*/  ISETP.GE.AND P2, PT, R3, 0x8, PT ;  /* 0x000000080300780c */ /* 0x000fe40003f46270 */
[----:B------:R-:W-:-:S05]  /*0a50*/  LOP3.LUT R4, R5, 0x1c, RZ, 0xc0, !PT ;  /* 0x0000001c05047812 */ /* 0x000fca00078ec0ff */
[----:B------:R-:W-:Y:S04]  /*0a60*/  @!P1 STS [R4], R9 ;  /* 0x0000000904009388 */ /* 0x000fe80000000800 */
[----:B------:R-:W-:Y:S06]  /*0a70*/  BAR.SYNC 0x0 ;  /* 0x0000000000007b1d */ /* 0x000fec0000000000 */
[----:B------:R-:W0:Y:S04]  /*0a80*/  @!P2 LDS R6, [R3.X4] ;  /* 0x000000000306a984 */ /* 0x000e280000004800 */
[----:B0-----:R-:W0:Y:S01]  /*0a90*/  SHFL.BFLY PT, R5, R6, 0x4, 0x1f ;  /* 0x0c801f0006057f89 */ /* 0x001e2200000e0000 */
[----:B------:R-:W-:-:S02]  /*0aa0*/  FSETP.NAN.AND P3, PT, R6, R6, PT ;  /* 0x000000060600720b */ /* 0x000fc40003f68000 */
[----:B0-----:R-:W-:-:S04]  /*0ab0*/  FSETP.GT.AND P0, PT, R6, R5, PT ;  /* 0x000000050600720b */ /* 0x001fc80003f04000 */
[----:B------:R-:W-:-:S04]  /*0ac0*/  FSEL R5, R6, R5, P0 ;  /* 0x0000000506057208 */ /* 0x000fc80000000000 */
[----:B------:R-:W-:-:S04]  /*0ad0*/  FSEL R8, R6, R5, P3 ;  /* 0x0000000506087208 */ /* 0x000fc80001800000 */
[C---:B------:R-:W-:Y:S01]  /*0ae0*/  FSETP.NAN.AND P3, PT, R8.reuse, R8, PT ;  /* 0x000000080800720b */ /* 0x040fe20003f68000 */
[----:B------:R-:W0:Y:S02]  /*0af0*/  SHFL.BFLY PT, R5, R8, 0x2, 0x1f ;  /* 0x0c401f0008057f89 */ /* 0x000e2400000e0000 */
[----:B0-----:R-:W-:-:S13]  /*0b00*/  FSETP.GT.AND P0, PT, R8, R5, PT ;  /* 0x000000050800720b */ /* 0x001fda0003f04000 */
[----:B------:R-:W-:Y:S02]  /*0b10*/  @!P0 FSEL R8, R8, R5, P3 ;  /* 0x0000000508088208 */ /* 0x000fe40001800000 */
[C---:B------:R-:W-:Y:S02]  /*0b20*/  LOP3.LUT P0, RZ, R3.reuse, 0x7, RZ, 0xc0, !PT ;  /* 0x0000000703ff7812 */ /* 0x040fe4000780c0ff */
[C---:B------:R-:W-:Y:S01]  /*0b30*/  FSETP.NAN.AND P4, PT, R8.reuse, R8, PT ;  /* 0x000000080800720b */ /* 0x040fe20003f88000 */
[----:B------:R-:W0:Y:S01]  /*0b40*/  SHFL.BFLY PT, R5, R8, 0x1, 0x1f ;  /* 0x0c201f0008057f89 */ /* 0x000e2200000e0000 */
[----:B------:R-:W-:Y:S02]  /*0b50*/  ISETP.LT.AND P0, PT, R3, 0x8, !P0 ;  /* 0x000000080300780c */ /* 0x000fe40004701270 */
[----:B0-----:R-:W-:-:S13]  /*0b60*/  FSETP.GT.AND P3, PT, R8, R5, PT ;  /* 0x000000050800720b */ /* 0x001fda0003f64000 */
[----:B------:R-:W-:-:S05]  /*0b70*/  @!P3 FSEL R8, R8, R5, P4 ;  /* 0x000000050808b208 */ /* 0x000fca0002000000 */
[----:B------:R-:W-:Y:S04]  /*0b80*/  @P0 STS [R3.X4], R8 ;  /* 0x0000000803000388 */ /* 0x000fe80000004800 */
[----:B------:R-:W-:Y:S06]  /*0b90*/  BAR.SYNC 0x0 ;  /* 0x0000000000007b1d */ /* 0x000fec0000000000 */
[----:B------:R-:W0:Y:S02]  /*0ba0*/  LDS R5, [RZ] ;  /* 0x00000000ff057984 */ /* 0x000e240000000800 */
[----:B0-----:R-:W-:-:S04]  /*0bb0*/  FADD R5, RZ, R5 ;  /* 0x00000005ff057221 */ /* 0x001fc80000000000 */
[--C-:B------:R-:W-:Y:S01]  /*0bc0*/  FADD R6, R10, -R5.reuse ;  /* 0x800000050a067221 */ /* 0x100fe20000000000 */
[----:B------:R-:W-:-:S03]  /*0bd0*/  FADD R7, R12, -R5 ;  /* 0x800000050c077221 */ /* 0x000fc60000000000 */
[----:B------:R-:W-:Y:S01]  /*0be0*/  FMUL R9, R6, 1.4426950216293334961 ;  /* 0x3fb8aa3b06097820 */ /* 0x000fe20000400000 */
[--C-:B------:R-:W-:Y:S01]  /*0bf0*/  FADD R6, R13, -R5.reuse ;  /* 0x800000050d067221 */ /* 0x100fe20000000000 */
[----:B------:R-:W-:Y:S01]  /*0c00*/  FADD R5, R14, -R5 ;  /* 0x800000050e057221 */ /* 0x000fe20000000000 */
[----:B------:R-:W-:Y:S02]  /*0c10*/  FMUL R7, R7, 1.4426950216293334961 ;  /* 0x3fb8aa3b07077820 */ /* 0x000fe40000400000 */
[----:B------:R-:W-:Y:S01]  /*0c20*/  FMUL R6, R6, 1.4426950216293334961 ;  /* 0x3fb8aa3b06067820 */ /* 0x000fe20000400000 */
[----:B------:R-:W-:Y:S06]  /*0c30*/  BAR.SYNC 0x0 ;  /* 0x0000000000007b1d */ /* 0x000fec0000000000 */
[----:B------:R-:W-:Y:S01]  /*0c40*/  FSETP.GEU.AND P3, PT, R9, -126, PT ;  /* 0xc2fc00000900780b */ /* 0x000fe20003f6e000 */
[----:B------:R-:W-:Y:S01]  /*0c50*/  FMUL R12, R5, 1.4426950216293334961 ;  /* 0x3fb8aa3b050c7820 */ /* 0x000fe20000400000 */
[----:B------:R-:W-:-:S02]  /*0c60*/  FSETP.GEU.AND P4, PT, R6, -126, PT ;  /* 0xc2fc00000600780b */ /* 0x000fc40003f8e000 */
[----:B------:R-:W-:Y:S02]  /*0c70*/  FSETP.GEU.AND P5, PT, R7, -126, PT ;  /* 0xc2fc00000700780b */ /* 0x000fe40003fae000 */
[----:B------:R-:W-:-:S07]  /*0c80*/  FSETP.GEU.AND P6, PT, R12, -126, PT ;  /* 0xc2fc00000c00780b */ /* 0x000fce0003fce000 */
[----:B------:R-:W-:Y:S02]  /*0c90*/  @!P3 FMUL R9, R9, 0.5 ;  /* 0x3f0000000909b820 */ /* 0x000fe40000400000 */
[----:B------:R-:W-:Y:S02]  /*0ca0*/  @!P4 FMUL R6, R6, 0.5 ;  /* 0x3f0000000606c820 */ /* 0x000fe40000400000 */
[----:B------:R-:W0:Y:S01]  /*0cb0*/  MUFU.EX2 R5, R9 ;  /* 0x0000000900057308 */ /* 0x000e220000000800 */
[----:B------:R-:W-:Y:S01]  /*0cc0*/  @!P5 FMUL R7, R7, 0.5 ;  /* 0x3f0000000707d820 */ /* 0x000fe20000400000 */
[----:B------:R-:W-:-:S06]  /*0cd0*/  @!P6 FMUL R12, R12, 0.5 ;  /* 0x3f0000000c0ce820 */ /* 0x000fcc0000400000 */
[----:B------:R-:W1:Y:S08]  /*0ce0*/  MUFU.EX2 R8, R6 ;  /* 0x0000000600087308 */ /* 0x000e700000000800 */
[----:B------:R-:W2:Y:S01]  /*0cf0*/  MUFU.EX2 R10, R7 ;  /* 0x00000007000a7308 */ /* 0x000ea20000000800 */
[----:B0-----:R-:W-:-:S07]  /*0d00*/  @!P3 FMUL R5, R5, R5 ;  /* 0x000000050505b220 */ /* 0x001fce0000400000 */
[----:B------:R-:W0:Y:S01]  /*0d10*/  MUFU.EX2 R13, R12 ;  /* 0x0000000c000d7308 */ /* 0x000e220000000800 */
[----:B-1----:R-:W-:-:S04]  /*0d20*/  @!P4 FMUL R8, R8, R8 ;  /* 0x000000080808c220 */ /* 0x002fc80000400000 */
[----:B------:R-:W-:Y:S01]  /*0d30*/  FADD R9, R5, R8 ;  /* 0x0000000805097221 */ /* 0x000fe20000000000 */
[----:B--2---:R-:W-:-:S04]  /*0d40*/  @!P5 FMUL R10, R10, R10 ;  /* 0x0000000a0a0ad220 */ /* 0x004fc80000400000 */
[----:B------:R-:W-:Y:S01]  /*0d50*/  FADD R14, R10, R9 ;  /* 0x000000090a0e7221 */ /* 0x000fe20000000000 */
[----:B0-----:R-:W-:-:S04]  /*0d60*/  @!P6 FMUL R13, R13, R13 ;  /* 0x0000000d0d0de220 */ /* 0x001fc80000400000 */
[----:B------:R-:W-:-:S05]  /*0d70*/  FADD R14, R13, R14 ;  /* 0x0000000e0d0e7221 */ /* 0x000fca0000000000 */
[----:B------:R-:W0:Y:S02]  /*0d80*/  SHFL.BFLY PT, R9, R14, 0x10, 0x1f ;  /* 0x0e001f000e097f89 */ /* 0x000e2400000e0000 */
[----:B0-----:R-:W-:-:S05]  /*0d90*/  FADD R9, R14, R9 ;  /* 0x000000090e097221 */ /* 0x001fca0000000000 */
        /* <DEDUP_REMOVED lines=8> */
[----:B------:R-:W-:Y:S04]  /*0e20*/  @!P1 STS [R4], R15 ;  /* 0x0000000f04009388 */ /* 0x000fe80000000800 */
[----:B------:R-:W-:Y:S06]  /*0e30*/  BAR.SYNC 0x0 ;  /* 0x0000000000007b1d */ /* 0x000fec0000000000 */
[----:B------:R-:W0:Y:S04]  /*0e40*/  @!P2 LDS R0, [R3.X4] ;  /* 0x000000000300a984 */ /* 0x000e280000004800 */
[----:B0-----:R-:W0:Y:S02]  /*0e50*/  SHFL.BFLY PT, R9, R0, 0x4, 0x1f ;  /* 0x0c801f0000097f89 */ /* 0x001e2400000e0000 */
[----:B0-----:R-:W-:-:S05]  /*0e60*/  FADD R9, R0, R9 ;  /* 0x0000000900097221 */ /* 0x001fca0000000000 */
[----:B------:R-:W0:Y:S02]  /*0e70*/  SHFL.BFLY PT, R6, R9, 0x2, 0x1f ;  /* 0x0c401f0009067f89 */ /* 0x000e2400000e0000 */
[----:B0-----:R-:W-:-:S05]  /*0e80*/  FADD R6, R9, R6 ;  /* 0x0000000609067221 */ /* 0x001fca0000000000 */
[----:B------:R-:W0:Y:S02]  /*0e90*/  SHFL.BFLY PT, R7, R6, 0x1, 0x1f ;  /* 0x0c201f0006077f89 */ /* 0x000e2400000e0000 */
[----:B0-----:R-:W-:-:S05]  /*0ea0*/  FADD R12, R6, R7 ;  /* 0x00000007060c7221 */ /* 0x001fca0000000000 */
[----:B------:R-:W-:Y:S04]  /*0eb0*/  @P0 STS [R3.X4], R12 ;  /* 0x0000000c03000388 */ /* 0x000fe80000004800 */
[----:B------:R-:W-:Y:S06]  /*0ec0*/  BAR.SYNC 0x0 ;  /* 0x0000000000007b1d */ /* 0x000fec0000000000 */
[----:B------:R-:W0:Y:S02]  /*0ed0*/  LDS R4, [RZ] ;  /* 0x00000000ff047984 */ /* 0x000e240000000800 */
[----:B0-----:R-:W-:Y:S01]  /*0ee0*/  FADD R7, RZ, R4 ;  /* 0x00000004ff077221 */ /* 0x001fe20000000000 */
[----:B------:R-:W-:-:S04]  /*0ef0*/  LEA R4, P2, R2, c[0x0][0x168], 0x1 ;  /* 0x00005a0002047a11 */ /* 0x000fc800078408ff */
[C---:B------:R-:W-:Y:S02]  /*0f00*/  FSETP.GT.AND P0, PT, |R7|.reuse, 8.50705917302346158658e+37, PT ;  /* 0x7e8000000700780b */ /* 0x040fe40003f04200 */
[----:B------:R-:W-:-:S11]  /*0f10*/  FSETP.GEU.AND P1, PT, |R7|, 1.175494350822287508e-38, PT ;  /* 0x008000000700780b */ /* 0x000fd60003f2e200 */
[----:B------:R-:W-:Y:S01]  /*0f20*/  @P0 FMUL R7, R7, 0.25 ;  /* 0x3e80000007070820 */ /* 0x000fe20000400000 */
[----:B------:R-:W-:Y:S01]  /*0f30*/  @P0 FMUL R5, R5, 0.25 ;  /* 0x3e80000005050820 */ /* 0x000fe20000400000 */
[----:B------:R-:W-:Y:S01]  /*0f40*/  @P0 FMUL R8, R8, 0.25 ;  /* 0x3e80000008080820 */ /* 0x000fe20000400000 */
[----:B------:R-:W-:Y:S01]  /*0f50*/  @P0 FMUL R10, R10, 0.25 ;  /* 0x3e8000000a0a0820 */ /* 0x000fe20000400000 */
[----:B------:R-:W-:Y:S01]  /*0f60*/  @!P1 FMUL R7, R7, 16777216 ;  /* 0x4b80000007079820 */ /* 0x000fe20000400000 */
[----:B------:R-:W-:Y:S01]  /*0f70*/  @P0 FMUL R13, R13, 0.25 ;  /* 0x3e8000000d0d0820 */ /* 0x000fe20000400000 */
[----:B------:R-:W-:Y:S01]  /*0f80*/  @!P1 FMUL R5, R5, 16777216 ;  /* 0x4b80000005059820 */ /* 0x000fe20000400000 */
[----:B------:R-:W-:Y:S01]  /*0f90*/  @!P1 FMUL R8, R8, 16777216 ;  /* 0x4b80000008089820 */ /* 0x000fe20000400000 */
[----:B------:R-:W-:Y:S01]  /*0fa0*/  @!P1 FMUL R10, R10, 16777216 ;  /* 0x4b8000000a0a9820 */ /* 0x000fe20000400000 */
[----:B------:R-:W-:Y:S01]  /*0fb0*/  @!P1 FMUL R13, R13, 16777216 ;  /* 0x4b8000000d0d9820 */ /* 0x000fe20000400000 */
[----:B------:R-:W0:Y:S02]  /*0fc0*/  MUFU.RCP R7, R7 ;  /* 0x0000000700077308 */ /* 0x000e240000001000 */
[C---:B0-----:R-:W-:Y:S01]  /*0fd0*/  FMUL R0, R7.reuse, R5 ;  /* 0x0000000507007220 */ /* 0x041fe20000400000 */
[C---:B------:R-:W-:Y:S01]  /*0fe0*/  FMUL R3, R7.reuse, R8 ;  /* 0x0000000807037220 */ /* 0x040fe20000400000 */
[C---:B------:R-:W-:Y:S01]  /*0ff0*/  FMUL R10, R7.reuse, R10 ;  /* 0x0000000a070a7220 */ /* 0x040fe20000400000 */
[----:B------:R-:W-:Y:S01]  /*1000*/  FMUL R7, R7, R13 ;  /* 0x0000000d07077220 */ /* 0x000fe20000400000 */
[----:B------:R-:W-:-:S02]  /*1010*/  LEA.HI.X R5, R2, c[0x0][0x16c], R11, 0x1, P2 ;  /* 0x00005b0002057a11 */ /* 0x000fc400010f0c0b */
[----:B------:R-:W-:Y:S02]  /*1020*/  F2FP.BF16.F32.PACK_AB R6, R3, R0 ;  /* 0x000000000306723e */ /* 0x000fe400000010ff */
[----:B------:R-:W-:-:S05]  /*1030*/  F2FP.BF16.F32.PACK_AB R7, R7, R10 ;  /* 0x0000000a0707723e */ /* 0x000fca00000010ff */
[----:B------:R-:W-:Y:S01]  /*1040*/  STG.E.64 [R4.64], R6 ;  /* 0x0000000604007986 */ /* 0x000fe2000c101b04 */
[----:B------:R-:W-:Y:S05]  /*1050*/  EXIT ;  /* 0x000000000000794d */ /* 0x000fea0003800000 */
.L_x_12:
[----:B------:R-:W-:-:S00]  /*1060*/  BRA `(.L_x_12) ;  /* 0xfffffff000007947 */ /* 0x000fc0000383ffff */
[----:B------:R-:W-:-:S00]  /*1070*/  NOP ;  /* 0x0000000000007918 */ /* 0x000fc00000000000 */
        /* <DEDUP_REMOVED lines=8> */
.L_x_13:


//--------------------- .nv.global.init           --------------------------
	.section	.nv.global.init,"aw",@progbits
.nv.global.init:
	.type		_$_str,@object
	.size		_$_str,(.L_0 - _$_str)
_$_str:
        /*0000*/ 	.byte	0x5f, 0x5f, 0x43, 0x55, 0x44, 0x41, 0x5f, 0x46, 0x54, 0x5a, 0x00
.L_0:


//--------------------- .nv.shared.triton__0d1d2de3de --------------------------
	.section	.nv.shared.triton__0d1d2de3de,"aw",@nobits
	.align	16
